//
// Generated by NVIDIA NVVM Compiler
//
// Compiler Build ID: CL-36424714
// Cuda compilation tools, release 13.0, V13.0.88
// Based on NVVM 20.0.0
//

.version 9.0
.target sm_100
.address_size 64

	// .globl	_Z15dftKernelSharedPfS_S_S_i
.extern .shared .align 16 .b8 shared_memory[];
.global .align 4 .b8 __cudart_i2opi_f[24] = {65, 144, 67, 60, 153, 149, 98, 219, 192, 221, 52, 245, 209, 87, 39, 252, 41, 21, 68, 78, 110, 131, 249, 162};

.visible .entry _Z15dftKernelSharedPfS_S_S_i(
	.param .u64 .ptr .align 1 _Z15dftKernelSharedPfS_S_S_i_param_0,
	.param .u64 .ptr .align 1 _Z15dftKernelSharedPfS_S_S_i_param_1,
	.param .u64 .ptr .align 1 _Z15dftKernelSharedPfS_S_S_i_param_2,
	.param .u64 .ptr .align 1 _Z15dftKernelSharedPfS_S_S_i_param_3,
	.param .u32 _Z15dftKernelSharedPfS_S_S_i_param_4
)
{
	.local .align 4 .b8 	__local_depot0[28];
	.reg .b64 	%SP;
	.reg .b64 	%SPL;
	.reg .pred 	%p<21>;
	.reg .b32 	%r<99>;
	.reg .b32 	%f<69>;
	.reg .b64 	%rd<53>;
	.reg .b64 	%fd<11>;

	mov.u64 	%SPL, __local_depot0;
	ld.param.u64 	%rd13, [_Z15dftKernelSharedPfS_S_S_i_param_0];
	ld.param.u64 	%rd14, [_Z15dftKernelSharedPfS_S_S_i_param_1];
	ld.param.u64 	%rd16, [_Z15dftKernelSharedPfS_S_S_i_param_3];
	ld.param.u32 	%r32, [_Z15dftKernelSharedPfS_S_S_i_param_4];
	add.u64 	%rd1, %SPL, 0;
	add.u64 	%rd2, %SPL, 0;
	mov.u32 	%r1, %tid.x;
	mov.u32 	%r33, %ctaid.x;
	mov.u32 	%r34, %ntid.x;
	mad.lo.s32 	%r2, %r33, %r34, %r1;
	setp.ge.s32 	%p1, %r2, %r32;
	@%p1 bra 	$L__BB0_23;
	shl.b32 	%r35, %r32, 2;
	mov.u32 	%r36, shared_memory;
	add.s32 	%r3, %r36, %r35;
	setp.ge.s32 	%p2, %r1, %r32;
	@%p2 bra 	$L__BB0_3;
	cvta.to.global.u64 	%rd19, %rd13;
	mul.wide.u32 	%rd20, %r1, 4;
	add.s64 	%rd21, %rd19, %rd20;
	ld.global.f32 	%f17, [%rd21];
	shl.b32 	%r37, %r1, 2;
	add.s32 	%r39, %r36, %r37;
	st.shared.f32 	[%r39], %f17;
	cvta.to.global.u64 	%rd22, %rd14;
	add.s64 	%rd23, %rd22, %rd20;
	ld.global.f32 	%f18, [%rd23];
	add.s32 	%r40, %r3, %r37;
	st.shared.f32 	[%r40], %f18;
$L__BB0_3:
	bar.sync 	0;
	setp.lt.s32 	%p3, %r32, 1;
	mov.f32 	%f67, 0f00000000;
	mov.f32 	%f68, %f67;
	@%p3 bra 	$L__BB0_22;
	cvt.rn.f64.s32 	%fd3, %r2;
	mul.f64 	%fd1, %fd3, 0dC01921FB54442D18;
	cvt.rn.f64.u32 	%fd2, %r32;
	mov.f32 	%f68, 0f00000000;
	mov.b32 	%r90, 0;
	mov.u64 	%rd34, __cudart_i2opi_f;
	mov.f32 	%f67, %f68;
$L__BB0_5:
	cvt.rn.f64.u32 	%fd4, %r90;
	mul.f64 	%fd5, %fd1, %fd4;
	div.rn.f64 	%fd6, %fd5, %fd2;
	cvt.rn.f32.f64 	%f3, %fd6;
	mul.f32 	%f21, %f3, 0f3F22F983;
	cvt.rni.s32.f32 	%r98, %f21;
	cvt.rn.f32.s32 	%f22, %r98;
	fma.rn.f32 	%f23, %f22, 0fBFC90FDA, %f3;
	fma.rn.f32 	%f24, %f22, 0fB3A22168, %f23;
	fma.rn.f32 	%f66, %f22, 0fA7C234C5, %f24;
	abs.f32 	%f5, %f3;
	setp.ltu.f32 	%p4, %f5, 0f47CE4780;
	mov.u32 	%r94, %r98;
	mov.f32 	%f65, %f66;
	@%p4 bra 	$L__BB0_13;
	setp.neu.f32 	%p5, %f5, 0f7F800000;
	@%p5 bra 	$L__BB0_8;
	mov.f32 	%f27, 0f00000000;
	mul.rn.f32 	%f65, %f3, %f27;
	mov.b32 	%r94, 0;
	bra.uni 	$L__BB0_13;
$L__BB0_8:
	mov.b32 	%r6, %f3;
	mov.b64 	%rd51, 0;
	mov.b32 	%r91, 0;
	mov.u64 	%rd49, %rd34;
	mov.u64 	%rd50, %rd2;
$L__BB0_9:
	.pragma "nounroll";
	ld.global.nc.u32 	%r43, [%rd49];
	shl.b32 	%r44, %r6, 8;
	or.b32  	%r45, %r44, -2147483648;
	mad.wide.u32 	%rd26, %r43, %r45, %rd51;
	shr.u64 	%rd51, %rd26, 32;
	st.local.u32 	[%rd50], %rd26;
	add.s32 	%r91, %r91, 1;
	add.s64 	%rd50, %rd50, 4;
	add.s64 	%rd49, %rd49, 4;
	setp.ne.s32 	%p6, %r91, 6;
	@%p6 bra 	$L__BB0_9;
	shr.u32 	%r46, %r6, 23;
	st.local.u32 	[%rd2+24], %rd51;
	and.b32  	%r9, %r46, 31;
	and.b32  	%r47, %r46, 224;
	add.s32 	%r48, %r47, -128;
	shr.u32 	%r49, %r48, 5;
	mul.wide.u32 	%rd27, %r49, 4;
	sub.s64 	%rd9, %rd2, %rd27;
	ld.local.u32 	%r92, [%rd9+24];
	ld.local.u32 	%r93, [%rd9+20];
	setp.eq.s32 	%p7, %r9, 0;
	@%p7 bra 	$L__BB0_12;
	shf.l.wrap.b32 	%r92, %r93, %r92, %r9;
	ld.local.u32 	%r50, [%rd9+16];
	shf.l.wrap.b32 	%r93, %r50, %r93, %r9;
$L__BB0_12:
	shr.u32 	%r51, %r92, 30;
	shf.l.wrap.b32 	%r52, %r93, %r92, 2;
	shl.b32 	%r53, %r93, 2;
	shr.u32 	%r54, %r52, 31;
	add.s32 	%r55, %r54, %r51;
	neg.s32 	%r56, %r55;
	setp.lt.s32 	%p8, %r6, 0;
	selp.b32 	%r94, %r56, %r55, %p8;
	xor.b32  	%r57, %r52, %r6;
	shr.s32 	%r58, %r52, 31;
	xor.b32  	%r59, %r58, %r52;
	xor.b32  	%r60, %r58, %r53;
	cvt.u64.u32 	%rd28, %r59;
	shl.b64 	%rd29, %rd28, 32;
	cvt.u64.u32 	%rd30, %r60;
	or.b64  	%rd31, %rd29, %rd30;
	cvt.rn.f64.s64 	%fd7, %rd31;
	mul.f64 	%fd8, %fd7, 0d3BF921FB54442D19;
	cvt.rn.f32.f64 	%f25, %fd8;
	neg.f32 	%f26, %f25;
	setp.lt.s32 	%p9, %r57, 0;
	selp.f32 	%f65, %f26, %f25, %p9;
$L__BB0_13:
	setp.ltu.f32 	%p10, %f5, 0f47CE4780;
	add.s32 	%r62, %r94, 1;
	mul.rn.f32 	%f28, %f65, %f65;
	and.b32  	%r63, %r94, 1;
	setp.eq.b32 	%p11, %r63, 1;
	selp.f32 	%f29, %f65, 0f3F800000, %p11;
	fma.rn.f32 	%f30, %f28, %f29, 0f00000000;
	fma.rn.f32 	%f31, %f28, 0f37CBAC00, 0fBAB607ED;
	selp.f32 	%f32, 0fB94D4153, %f31, %p11;
	selp.f32 	%f33, 0f3C0885E4, 0f3D2AAABB, %p11;
	fma.rn.f32 	%f34, %f32, %f28, %f33;
	selp.f32 	%f35, 0fBE2AAAA8, 0fBEFFFFFF, %p11;
	fma.rn.f32 	%f36, %f34, %f28, %f35;
	fma.rn.f32 	%f37, %f36, %f30, %f29;
	and.b32  	%r64, %r62, 2;
	setp.eq.s32 	%p12, %r64, 0;
	mov.f32 	%f38, 0f00000000;
	sub.f32 	%f39, %f38, %f37;
	selp.f32 	%f9, %f37, %f39, %p12;
	@%p10 bra 	$L__BB0_21;
	setp.neu.f32 	%p13, %f5, 0f7F800000;
	@%p13 bra 	$L__BB0_16;
	mov.f32 	%f42, 0f00000000;
	mul.rn.f32 	%f66, %f3, %f42;
	mov.b32 	%r98, 0;
	bra.uni 	$L__BB0_21;
$L__BB0_16:
	mov.b32 	%r18, %f3;
	shl.b32 	%r66, %r18, 8;
	or.b32  	%r19, %r66, -2147483648;
	mov.b64 	%rd52, 0;
	mov.b32 	%r95, 0;
$L__BB0_17:
	.pragma "nounroll";
	mul.wide.u32 	%rd33, %r95, 4;
	add.s64 	%rd35, %rd34, %rd33;
	ld.global.nc.u32 	%r67, [%rd35];
	mad.wide.u32 	%rd36, %r67, %r19, %rd52;
	shr.u64 	%rd52, %rd36, 32;
	add.s64 	%rd37, %rd1, %rd33;
	st.local.u32 	[%rd37], %rd36;
	add.s32 	%r95, %r95, 1;
	setp.ne.s32 	%p14, %r95, 6;
	@%p14 bra 	$L__BB0_17;
	shr.u32 	%r68, %r18, 23;
	st.local.u32 	[%rd1+24], %rd52;
	and.b32  	%r22, %r68, 31;
	and.b32  	%r69, %r68, 224;
	add.s32 	%r70, %r69, -128;
	shr.u32 	%r71, %r70, 5;
	mul.wide.u32 	%rd38, %r71, 4;
	sub.s64 	%rd12, %rd1, %rd38;
	ld.local.u32 	%r96, [%rd12+24];
	ld.local.u32 	%r97, [%rd12+20];
	setp.eq.s32 	%p15, %r22, 0;
	@%p15 bra 	$L__BB0_20;
	shf.l.wrap.b32 	%r96, %r97, %r96, %r22;
	ld.local.u32 	%r72, [%rd12+16];
	shf.l.wrap.b32 	%r97, %r72, %r97, %r22;
$L__BB0_20:
	shr.u32 	%r73, %r96, 30;
	shf.l.wrap.b32 	%r74, %r97, %r96, 2;
	shl.b32 	%r75, %r97, 2;
	shr.u32 	%r76, %r74, 31;
	add.s32 	%r77, %r76, %r73;
	neg.s32 	%r78, %r77;
	setp.lt.s32 	%p16, %r18, 0;
	selp.b32 	%r98, %r78, %r77, %p16;
	xor.b32  	%r79, %r74, %r18;
	shr.s32 	%r80, %r74, 31;
	xor.b32  	%r81, %r80, %r74;
	xor.b32  	%r82, %r80, %r75;
	cvt.u64.u32 	%rd39, %r81;
	shl.b64 	%rd40, %rd39, 32;
	cvt.u64.u32 	%rd41, %r82;
	or.b64  	%rd42, %rd40, %rd41;
	cvt.rn.f64.s64 	%fd9, %rd42;
	mul.f64 	%fd10, %fd9, 0d3BF921FB54442D19;
	cvt.rn.f32.f64 	%f40, %fd10;
	neg.f32 	%f41, %f40;
	setp.lt.s32 	%p17, %r79, 0;
	selp.f32 	%f66, %f41, %f40, %p17;
$L__BB0_21:
	mul.rn.f32 	%f43, %f66, %f66;
	and.b32  	%r84, %r98, 1;
	setp.eq.b32 	%p18, %r84, 1;
	selp.f32 	%f44, 0f3F800000, %f66, %p18;
	fma.rn.f32 	%f45, %f43, %f44, 0f00000000;
	fma.rn.f32 	%f46, %f43, 0f37CBAC00, 0fBAB607ED;
	selp.f32 	%f47, %f46, 0fB94D4153, %p18;
	selp.f32 	%f48, 0f3D2AAABB, 0f3C0885E4, %p18;
	fma.rn.f32 	%f49, %f47, %f43, %f48;
	selp.f32 	%f50, 0fBEFFFFFF, 0fBE2AAAA8, %p18;
	fma.rn.f32 	%f51, %f49, %f43, %f50;
	fma.rn.f32 	%f52, %f51, %f45, %f44;
	and.b32  	%r85, %r98, 2;
	setp.eq.s32 	%p19, %r85, 0;
	mov.f32 	%f53, 0f00000000;
	sub.f32 	%f54, %f53, %f52;
	selp.f32 	%f55, %f52, %f54, %p19;
	shl.b32 	%r86, %r90, 2;
	mov.u32 	%r87, shared_memory;
	add.s32 	%r88, %r87, %r86;
	ld.shared.f32 	%f56, [%r88];
	mul.f32 	%f57, %f9, %f56;
	add.s32 	%r89, %r3, %r86;
	ld.shared.f32 	%f58, [%r89];
	mul.f32 	%f59, %f58, %f55;
	sub.f32 	%f60, %f57, %f59;
	add.f32 	%f67, %f67, %f60;
	mul.f32 	%f61, %f56, %f55;
	fma.rn.f32 	%f62, %f9, %f58, %f61;
	add.f32 	%f68, %f68, %f62;
	add.s32 	%r90, %r90, 1;
	setp.ne.s32 	%p20, %r90, %r32;
	@%p20 bra 	$L__BB0_5;
$L__BB0_22:
	ld.param.u64 	%rd48, [_Z15dftKernelSharedPfS_S_S_i_param_2];
	cvta.to.global.u64 	%rd43, %rd48;
	mul.wide.s32 	%rd44, %r2, 4;
	add.s64 	%rd45, %rd43, %rd44;
	st.global.f32 	[%rd45], %f67;
	cvta.to.global.u64 	%rd46, %rd16;
	add.s64 	%rd47, %rd46, %rd44;
	st.global.f32 	[%rd47], %f68;
$L__BB0_23:
	ret;

}


// ===== COMPILED SASS (sm_100) =====

	.target	sm_100

	.elftype	@"ET_EXEC"


//--------------------- .note.nv.tkinfo           --------------------------
	.section	.note.nv.tkinfo,"",@"SHT_NOTE"
	.sectionflags	@"SHF_NOTE_NV_TKINFO"
	.tkinfo
        /*0018*/ 	.word	0x00000002
        /*0030*/ 	.string	""
        /*0030*/ 	.string	"ptxas"
        /*0030*/ 	.string	"Cuda compilation tools, release 13.0, V13.0.88"
        /*0030*/ 	.string	"Build cuda_13.0.r13.0/compiler.36424714_0"
        /*0030*/ 	.string	"-arch sm_100 -m 64 "



//--------------------- .note.nv.cuinfo           --------------------------
	.section	.note.nv.cuinfo,"",@"SHT_NOTE"
	.sectionflags	@"SHF_NOTE_NV_CUINFO"
        /*0018*/ 	.short	0x0002
        /*001a*/ 	.short	0x0064
        /*001c*/ 	.short	0x0082
	.zero		2


//--------------------- .nv.info                  --------------------------
	.section	.nv.info,"",@"SHT_CUDA_INFO"
	.align	4


	//----- nvinfo : EIATTR_REGCOUNT
	.align		4
        /*0000*/ 	.byte	0x04, 0x2f
        /*0002*/ 	.short	(.L_2 - .L_1)
	.align		4
.L_1:
        /*0004*/ 	.word	index@(_Z15dftKernelSharedPfS_S_S_i)
        /*0008*/ 	.word	0x0000001c


	//----- nvinfo : EIATTR_FRAME_SIZE
	.align		4
.L_2:
        /*000c*/ 	.byte	0x04, 0x11
        /*000e*/ 	.short	(.L_4 - .L_3)
	.align		4
.L_3:
        /*0010*/ 	.word	index@($__internal_0_$__cuda_sm20_div_rn_f64_full)
        /*0014*/ 	.word	0x00000020


	//----- nvinfo : EIATTR_FRAME_SIZE
	.align		4
.L_4:
        /*0018*/ 	.byte	0x04, 0x11
        /*001a*/ 	.short	(.L_6 - .L_5)
	.align		4
.L_5:
        /*001c*/ 	.word	index@(_Z15dftKernelSharedPfS_S_S_i)
        /*0020*/ 	.word	0x00000020


	//----- nvinfo : EIATTR_MIN_STACK_SIZE
	.align		4
.L_6:
        /*0024*/ 	.byte	0x04, 0x12
        /*0026*/ 	.short	(.L_8 - .L_7)
	.align		4
.L_7:
        /*0028*/ 	.word	index@(_Z15dftKernelSharedPfS_S_S_i)
        /*002c*/ 	.word	0x00000020
.L_8:


//--------------------- .nv.compat                --------------------------
	.section	.nv.compat,"",@"SHT_CUDA_COMPAT_INFO"
	.align	4
        /*0000*/ 	.byte	0x02, 0x09, 0x00, 0x00, 0x02, 0x02, 0x01, 0x00, 0x02, 0x05, 0x05, 0x00, 0x03, 0x07, 0x01, 0x01
        /*0010*/ 	.byte	0x02, 0x03, 0x00, 0x00, 0x02, 0x06, 0x01, 0x00, 0x04, 0x0b, 0x08, 0x00, 0x01, 0x00, 0x00, 0x00
        /*0020*/ 	.byte	0x00, 0x00, 0x00, 0x00


//--------------------- .nv.info._Z15dftKernelSharedPfS_S_S_i --------------------------
	.section	.nv.info._Z15dftKernelSharedPfS_S_S_i,"",@"SHT_CUDA_INFO"
	.sectionflags	@""
	.align	4


	//----- nvinfo : EIATTR_CUDA_API_VERSION
	.align		4
        /*0000*/ 	.byte	0x04, 0x37
        /*0002*/ 	.short	(.L_10 - .L_9)
.L_9:
        /*0004*/ 	.word	0x00000082


	//----- nvinfo : EIATTR_KPARAM_INFO
	.align		4
.L_10:
        /*0008*/ 	.byte	0x04, 0x17
        /*000a*/ 	.short	(.L_12 - .L_11)
.L_11:
        /*000c*/ 	.word	0x00000000
        /*0010*/ 	.short	0x0004
        /*0012*/ 	.short	0x0020
        /*0014*/ 	.byte	0x00, 0xf0, 0x11, 0x00


	//----- nvinfo : EIATTR_KPARAM_INFO
	.align		4
.L_12:
        /*0018*/ 	.byte	0x04, 0x17
        /*001a*/ 	.short	(.L_14 - .L_13)
.L_13:
        /*001c*/ 	.word	0x00000000
        /*0020*/ 	.short	0x0003
        /*0022*/ 	.short	0x0018
        /*0024*/ 	.byte	0x00, 0xf5, 0x21, 0x00


	//----- nvinfo : EIATTR_KPARAM_INFO
	.align		4
.L_14:
        /*0028*/ 	.byte	0x04, 0x17
        /*002a*/ 	.short	(.L_16 - .L_15)
.L_15:
        /*002c*/ 	.word	0x00000000
        /*0030*/ 	.short	0x0002
        /*0032*/ 	.short	0x0010
        /*0034*/ 	.byte	0x00, 0xf5, 0x21, 0x00


	//----- nvinfo : EIATTR_KPARAM_INFO
	.align		4
.L_16:
        /*0038*/ 	.byte	0x04, 0x17
        /*003a*/ 	.short	(.L_18 - .L_17)
.L_17:
        /*003c*/ 	.word	0x00000000
        /*0040*/ 	.short	0x0001
        /*0042*/ 	.short	0x0008
        /*0044*/ 	.byte	0x00, 0xf5, 0x21, 0x00


	//----- nvinfo : EIATTR_KPARAM_INFO
	.align		4
.L_18:
        /*0048*/ 	.byte	0x04, 0x17
        /*004a*/ 	.short	(.L_20 - .L_19)
.L_19:
        /*004c*/ 	.word	0x00000000
        /*0050*/ 	.short	0x0000
        /*0052*/ 	.short	0x0000
        /*0054*/ 	.byte	0x00, 0xf5, 0x21, 0x00


	//----- nvinfo : EIATTR_SPARSE_MMA_MASK
	.align		4
.L_20:
        /*0058*/ 	.byte	0x03, 0x50
        /*005a*/ 	.short	0x0000


	//----- nvinfo : EIATTR_MAXREG_COUNT
	.align		4
        /*005c*/ 	.byte	0x03, 0x1b
        /*005e*/ 	.short	0x00ff


	//----- nvinfo : EIATTR_NUM_BARRIERS
	.align		4
        /*0060*/ 	.byte	0x02, 0x4c
        /*0062*/ 	.byte	0x01
	.zero		1


	//----- nvinfo : EIATTR_MERCURY_ISA_VERSION
	.align		4
        /*0064*/ 	.byte	0x03, 0x5f
        /*0066*/ 	.short	0x0101


	//----- nvinfo : EIATTR_VRC_CTA_INIT_COUNT
	.align		4
        /*0068*/ 	.byte	0x02, 0x4a
	.zero		1
	.zero		1


	//----- nvinfo : EIATTR_EXIT_INSTR_OFFSETS
	.align		4
        /*006c*/ 	.byte	0x04, 0x1c
        /*006e*/ 	.short	(.L_22 - .L_21)


	//   ....[0]....
.L_21:
        /*0070*/ 	.word	0x00000080


	//   ....[1]....
        /*0074*/ 	.word	0x00000ee0


	//----- nvinfo : EIATTR_CRS_STACK_SIZE
	.align		4
.L_22:
        /*0078*/ 	.byte	0x04, 0x1e
        /*007a*/ 	.short	(.L_24 - .L_23)
.L_23:
        /*007c*/ 	.word	0x00000000


	//----- nvinfo : EIATTR_CBANK_PARAM_SIZE
	.align		4
.L_24:
        /*0080*/ 	.byte	0x03, 0x19
        /*0082*/ 	.short	0x0024


	//----- nvinfo : EIATTR_PARAM_CBANK
	.align		4
        /*0084*/ 	.byte	0x04, 0x0a
        /*0086*/ 	.short	(.L_26 - .L_25)
	.align		4
.L_25:
        /*0088*/ 	.word	index@(.nv.constant0._Z15dftKernelSharedPfS_S_S_i)
        /*008c*/ 	.short	0x0380
        /*008e*/ 	.short	0x0024


	//----- nvinfo : EIATTR_SW_WAR
	.align		4
.L_26:
        /*0090*/ 	.byte	0x04, 0x36
        /*0092*/ 	.short	(.L_28 - .L_27)
.L_27:
        /*0094*/ 	.word	0x00000008
.L_28:


//--------------------- .nv.callgraph             --------------------------
	.section	.nv.callgraph,"",@"SHT_CUDA_CALLGRAPH"
	.align	4
	.sectionentsize	8
	.align		4
        /*0000*/ 	.word	0x00000000
	.align		4
        /*0004*/ 	.word	0xffffffff
	.align		4
        /*0008*/ 	.word	0x00000000
	.align		4
        /*000c*/ 	.word	0xfffffffe
	.align		4
        /*0010*/ 	.word	0x00000000
	.align		4
        /*0014*/ 	.word	0xfffffffd
	.align		4
        /*0018*/ 	.word	0x00000000
	.align		4
        /*001c*/ 	.word	0xfffffffc


//--------------------- .nv.constant4             --------------------------
	.section	.nv.constant4,"a",@progbits
	.align	8
	.align		8
.nv.constant4:
        /*0000*/ 	.dword	__cudart_i2opi_f


//--------------------- .text._Z15dftKernelSharedPfS_S_S_i --------------------------
	.section	.text._Z15dftKernelSharedPfS_S_S_i,"ax",@progbits
	.align	128
        .global         _Z15dftKernelSharedPfS_S_S_i
        .type           _Z15dftKernelSharedPfS_S_S_i,@function
        .size           _Z15dftKernelSharedPfS_S_S_i,(.L_x_16 - _Z15dftKernelSharedPfS_S_S_i)
        .other          _Z15dftKernelSharedPfS_S_S_i,@"STO_CUDA_ENTRY STV_DEFAULT"
_Z15dftKernelSharedPfS_S_S_i:
.text._Z15dftKernelSharedPfS_S_S_i:
[----:B------:R-:W0:Y:S01]  /*0000*/  LDC R1, c[0x0][0x37c] ;  /* 0x0000df00ff017b82 */ /* 0x000e220000000800 */
[----:B------:R-:W1:Y:S07]  /*0010*/  S2R R9, SR_TID.X ;  /* 0x0000000000097919 */ /* 0x000e6e0000002100 */
[----:B------:R-:W1:Y:S01]  /*0020*/  S2UR UR4, SR_CTAID.X ;  /* 0x00000000000479c3 */ /* 0x000e620000002500 */
[----:B------:R-:W2:Y:S01]  /*0030*/  LDCU UR12, c[0x0][0x3a0] ;  /* 0x00007400ff0c77ac */ /* 0x000ea20008000800 */
[----:B0-----:R-:W-:-:S06]  /*0040*/  VIADD R1, R1, 0xffffffe0 ;  /* 0xffffffe001017836 */ /* 0x001fcc0000000000 */
[----:B------:R-:W1:Y:S02]  /*0050*/  LDC R2, c[0x0][0x360] ;  /* 0x0000d800ff027b82 */ /* 0x000e640000000800 */
[----:B-1----:R-:W-:-:S05]  /*0060*/  IMAD R2, R2, UR4, R9 ;  /* 0x0000000402027c24 */ /* 0x002fca000f8e0209 */
[----:B--2---:R-:W-:-:S13]  /*0070*/  ISETP.GE.AND P0, PT, R2, UR12, PT ;  /* 0x0000000c02007c0c */ /* 0x004fda000bf06270 */
[----:B------:R-:W-:Y:S05]  /*0080*/  @P0 EXIT ;  /* 0x000000000000094d */ /* 0x000fea0003800000 */
[----:B------:R-:W0:Y:S01]  /*0090*/  LDC.64 R4, c[0x0][0x380] ;  /* 0x0000e000ff047b82 */ /* 0x000e220000000a00 */
[C---:B------:R-:W-:Y:S01]  /*00a0*/  ISETP.GE.AND P0, PT, R9.reuse, UR12, PT ;  /* 0x0000000c09007c0c */ /* 0x040fe2000bf06270 */
[----:B------:R-:W1:Y:S06]  /*00b0*/  LDCU.64 UR8, c[0x0][0x358] ;  /* 0x00006b00ff0877ac */ /* 0x000e6c0008000a00 */
[----:B------:R-:W2:Y:S06]  /*00c0*/  LDC.64 R6, c[0x0][0x388] ;  /* 0x0000e200ff067b82 */ /* 0x000eac0000000a00 */
[----:B0-----:R-:W-:-:S06]  /*00d0*/  @!P0 IMAD.WIDE.U32 R4, R9, 0x4, R4 ;  /* 0x0000000409048825 */ /* 0x001fcc00078e0004 */
[----:B-1----:R0:W3:Y:S01]  /*00e0*/  @!P0 LDG.E R5, desc[UR8][R4.64] ;  /* 0x0000000804058981 */ /* 0x0020e2000c1e1900 */
[----:B--2---:R-:W-:-:S06]  /*00f0*/  @!P0 IMAD.WIDE.U32 R6, R9, 0x4, R6 ;  /* 0x0000000409068825 */ /* 0x004fcc00078e0006 */
[----:B------:R-:W2:Y:S01]  /*0100*/  @!P0 LDG.E R6, desc[UR8][R6.64] ;  /* 0x0000000806068981 */ /* 0x000ea2000c1e1900 */
[----:B------:R-:W1:Y:S01]  /*0110*/  S2UR UR5, SR_CgaCtaId ;  /* 0x00000000000579c3 */ /* 0x000e620000008800 */
[----:B------:R-:W-:Y:S02]  /*0120*/  UMOV UR4, 0x400 ;  /* 0x0000040000047882 */ /* 0x000fe40000000000 */
[----:B-1----:R-:W-:-:S04]  /*0130*/  ULEA UR4, UR5, UR4, 0x18 ;  /* 0x0000000405047291 */ /* 0x002fc8000f8ec0ff */
[----:B------:R-:W-:Y:S02]  /*0140*/  ULEA UR7, UR12, UR4, 0x2 ;  /* 0x000000040c077291 */ /* 0x000fe4000f8e10ff */
[----:B------:R-:W-:-:S04]  /*0150*/  @!P0 LEA R0, R9, UR4, 0x2 ;  /* 0x0000000409008c11 */ /* 0x000fc8000f8e10ff */
[----:B------:R-:W-:Y:S01]  /*0160*/  @!P0 LEA R9, R9, UR7, 0x2 ;  /* 0x0000000709098c11 */ /* 0x000fe2000f8e10ff */
[----:B------:R-:W-:Y:S01]  /*0170*/  UISETP.GE.AND UP0, UPT, UR12, 0x1, UPT ;  /* 0x000000010c00788c */ /* 0x000fe2000bf06270 */
[----:B------:R-:W-:Y:S02]  /*0180*/  IMAD.MOV.U32 R3, RZ, RZ, RZ ;  /* 0x000000ffff037224 */ /* 0x000fe400078e00ff */
[----:B0-----:R-:W-:Y:S01]  /*0190*/  IMAD.MOV.U32 R4, RZ, RZ, RZ ;  /* 0x000000ffff047224 */ /* 0x001fe200078e00ff */
[----:B---3--:R0:W-:Y:S04]  /*01a0*/  @!P0 STS [R0], R5 ;  /* 0x0000000500008388 */ /* 0x0081e80000000800 */
[----:B--2---:R0:W-:Y:S01]  /*01b0*/  @!P0 STS [R9], R6 ;  /* 0x0000000609008388 */ /* 0x0041e20000000800 */
[----:B------:R-:W-:Y:S06]  /*01c0*/  BAR.SYNC.DEFER_BLOCKING 0x0 ;  /* 0x0000000000007b1d */ /* 0x000fec0000010000 */
[----:B------:R-:W-:Y:S05]  /*01d0*/  BRA.U !UP0, `(.L_x_0) ;  /* 0x0000000d08287547 */ /* 0x000fea000b800000 */
[----:B------:R-:W1:Y:S01]  /*01e0*/  I2F.F64 R10, R2 ;  /* 0x00000002000a7312 */ /* 0x000e620000201c00 */
[----:B------:R-:W-:Y:S01]  /*01f0*/  UMOV UR4, 0x54442d18 ;  /* 0x54442d1800047882 */ /* 0x000fe20000000000 */
[----:B------:R-:W-:Y:S01]  /*0200*/  UMOV UR5, 0x401921fb ;  /* 0x401921fb00057882 */ /* 0x000fe20000000000 */
[----:B------:R-:W-:Y:S02]  /*0210*/  IMAD.MOV.U32 R4, RZ, RZ, RZ ;  /* 0x000000ffff047224 */ /* 0x000fe400078e00ff */
[----:B------:R-:W-:-:S03]  /*0220*/  IMAD.MOV.U32 R3, RZ, RZ, RZ ;  /* 0x000000ffff037224 */ /* 0x000fc600078e00ff */
[----:B------:R-:W2:Y:S01]  /*0230*/  I2F.F64.U32 R22, UR12 ;  /* 0x0000000c00167d12 */ /* 0x000ea20008201800 */
[----:B-1----:R-:W-:Y:S01]  /*0240*/  DMUL R10, R10, -UR4 ;  /* 0x800000040a0a7c28 */ /* 0x002fe20008000000 */
[----:B------:R-:W-:-:S10]  /*0250*/  UMOV UR4, URZ ;  /* 0x000000ff00047c82 */ /* 0x000fd40008000000 */
.L_x_9:
[----:B--2---:R-:W1:Y:S01]  /*0260*/  MUFU.RCP64H R7, R23 ;  /* 0x0000001700077308 */ /* 0x004e620000001800 */
[----:B0-----:R-:W-:Y:S01]  /*0270*/  IMAD.MOV.U32 R6, RZ, RZ, 0x1 ;  /* 0x00000001ff067424 */ /* 0x001fe200078e00ff */
[----:B------:R-:W-:Y:S06]  /*0280*/  BSSY.RECONVERGENT B0, `(.L_x_1) ;  /* 0x0000013000007945 */ /* 0x000fec0003800200 */
[----:B------:R-:W0:Y:S01]  /*0290*/  I2F.F64.U32 R12, UR4 ;  /* 0x00000004000c7d12 */ /* 0x000e220008201800 */
[----:B-1----:R-:W-:Y:S02]  /*02a0*/  DFMA R8, -R22, R6, 1 ;  /* 0x3ff000001608742b */ /* 0x002fe40000000106 */
[----:B0-----:R-:W-:-:S06]  /*02b0*/  DMUL R12, R10, R12 ;  /* 0x0000000c0a0c7228 */ /* 0x001fcc0000000000 */
[----:B------:R-:W-:-:S08]  /*02c0*/  DFMA R8, R8, R8, R8 ;  /* 0x000000080808722b */ /* 0x000fd00000000008 */
[----:B------:R-:W-:Y:S01]  /*02d0*/  DFMA R8, R6, R8, R6 ;  /* 0x000000080608722b */ /* 0x000fe20000000006 */
[----:B------:R-:W-:-:S07]  /*02e0*/  FSETP.GEU.AND P1, PT, |R13|, 6.5827683646048100446e-37, PT ;  /* 0x036000000d00780b */ /* 0x000fce0003f2e200 */
[----:B------:R-:W-:-:S08]  /*02f0*/  DFMA R6, -R22, R8, 1 ;  /* 0x3ff000001606742b */ /* 0x000fd00000000108 */
[----:B------:R-:W-:-:S08]  /*0300*/  DFMA R6, R8, R6, R8 ;  /* 0x000000060806722b */ /* 0x000fd00000000008 */
[----:B------:R-:W-:-:S08]  /*0310*/  DMUL R8, R12, R6 ;  /* 0x000000060c087228 */ /* 0x000fd00000000000 */
[----:B------:R-:W-:-:S08]  /*0320*/  DFMA R14, -R22, R8, R12 ;  /* 0x00000008160e722b */ /* 0x000fd0000000010c */
[----:B------:R-:W-:-:S10]  /*0330*/  DFMA R6, R6, R14, R8 ;  /* 0x0000000e0606722b */ /* 0x000fd40000000008 */
[----:B------:R-:W-:-:S05]  /*0340*/  FFMA R0, RZ, R23, R7 ;  /* 0x00000017ff007223 */ /* 0x000fca0000000007 */
[----:B------:R-:W-:-:S13]  /*0350*/  FSETP.GT.AND P0, PT, |R0|, 1.469367938527859385e-39, PT ;  /* 0x001000000000780b */ /* 0x000fda0003f04200 */
[----:B------:R-:W-:Y:S05]  /*0360*/  @P0 BRA P1, `(.L_x_2) ;  /* 0x0000000000100947 */ /* 0x000fea0000800000 */
[----:B------:R-:W-:-:S07]  /*0370*/  MOV R0, 0x390 ;  /* 0x0000039000007802 */ /* 0x000fce0000000f00 */
[----:B------:R-:W-:Y:S05]  /*0380*/  CALL.REL.NOINC `($__internal_0_$__cuda_sm20_div_rn_f64_full) ;  /* 0x0000000800d87944 */ /* 0x000fea0003c00000 */
[----:B------:R-:W-:Y:S02]  /*0390*/  IMAD.MOV.U32 R6, RZ, RZ, R16 ;  /* 0x000000ffff067224 */ /* 0x000fe400078e0010 */
[----:B------:R-:W-:-:S07]  /*03a0*/  IMAD.MOV.U32 R7, RZ, RZ, R17 ;  /* 0x000000ffff077224 */ /* 0x000fce00078e0011 */
.L_x_2:
[----:B------:R-:W-:Y:S05]  /*03b0*/  BSYNC.RECONVERGENT B0 ;  /* 0x0000000000007941 */ /* 0x000fea0003800200 */
.L_x_1:
[----:B------:R-:W0:Y:S01]  /*03c0*/  F2F.F32.F64 R9, R6 ;  /* 0x0000000600097310 */ /* 0x000e220000301000 */
[----:B------:R-:W-:Y:S01]  /*03d0*/  BSSY.RECONVERGENT B0, `(.L_x_3) ;  /* 0x0000042000007945 */ /* 0x000fe20003800200 */
[C---:B0-----:R-:W-:Y:S01]  /*03e0*/  FMUL R0, R9.reuse, 0.63661974668502807617 ;  /* 0x3f22f98309007820 */ /* 0x041fe20000400000 */
[----:B------:R-:W-:-:S05]  /*03f0*/  FSETP.GE.AND P0, PT, |R9|, 105615, PT ;  /* 0x47ce47800900780b */ /* 0x000fca0003f06200 */
[----:B------:R-:W0:Y:S02]  /*0400*/  F2I.NTZ R0, R0 ;  /* 0x0000000000007305 */ /* 0x000e240000203100 */
[----:B0-----:R-:W-:Y:S01]  /*0410*/  I2FP.F32.S32 R18, R0 ;  /* 0x0000000000127245 */ /* 0x001fe20000201400 */
[----:B------:R-:W-:-:S04]  /*0420*/  IMAD.MOV.U32 R19, RZ, RZ, R0 ;  /* 0x000000ffff137224 */ /* 0x000fc800078e0000 */
[----:B------:R-:W-:-:S04]  /*0430*/  FFMA R5, R18, -1.5707962512969970703, R9 ;  /* 0xbfc90fda12057823 */ /* 0x000fc80000000009 */
[----:B------:R-:W-:-:S04]  /*0440*/  FFMA R5, R18, -7.5497894158615963534e-08, R5 ;  /* 0xb3a2216812057823 */ /* 0x000fc80000000005 */
[----:B------:R-:W-:-:S04]  /*0450*/  FFMA R18, R18, -5.3903029534742383927e-15, R5 ;  /* 0xa7c234c512127823 */ /* 0x000fc80000000005 */
[----:B------:R-:W-:Y:S01]  /*0460*/  IMAD.MOV.U32 R5, RZ, RZ, R18 ;  /* 0x000000ffff057224 */ /* 0x000fe200078e0012 */
[----:B------:R-:W-:Y:S06]  /*0470*/  @!P0 BRA `(.L_x_4) ;  /* 0x0000000000dc8947 */ /* 0x000fec0003800000 */
[----:B------:R-:W-:-:S13]  /*0480*/  FSETP.NEU.AND P0, PT, |R9|, +INF , PT ;  /* 0x7f8000000900780b */ /* 0x000fda0003f0d200 */
[----:B------:R-:W-:Y:S01]  /*0490*/  @!P0 FMUL R5, RZ, R9 ;  /* 0x00000009ff058220 */ /* 0x000fe20000400000 */
[----:B------:R-:W-:Y:S01]  /*04a0*/  @!P0 IMAD.MOV.U32 R0, RZ, RZ, RZ ;  /* 0x000000ffff008224 */ /* 0x000fe200078e00ff */
[----:B------:R-:W-:Y:S06]  /*04b0*/  @!P0 BRA `(.L_x_4) ;  /* 0x0000000000cc8947 */ /* 0x000fec0003800000 */
[----:B------:R-:W-:Y:S01]  /*04c0*/  IMAD.SHL.U32 R5, R9, 0x100, RZ ;  /* 0x0000010009057824 */ /* 0x000fe200078e00ff */
[----:B------:R-:W0:Y:S01]  /*04d0*/  LDCU.64 UR10, c[0x4][URZ] ;  /* 0x01000000ff0a77ac */ /* 0x000e220008000a00 */
[----:B------:R-:W-:Y:S02]  /*04e0*/  IMAD.MOV.U32 R8, RZ, RZ, RZ ;  /* 0x000000ffff087224 */ /* 0x000fe400078e00ff */
[----:B------:R-:W-:Y:S01]  /*04f0*/  IMAD.MOV.U32 R0, RZ, RZ, R1 ;  /* 0x000000ffff007224 */ /* 0x000fe200078e0001 */
[----:B------:R-:W-:Y:S01]  /*0500*/  LOP3.LUT R15, R5, 0x80000000, RZ, 0xfc, !PT ;  /* 0x80000000050f7812 */ /* 0x000fe200078efcff */
[----:B------:R-:W-:Y:S01]  /*0510*/  UMOV UR6, URZ ;  /* 0x000000ff00067c82 */ /* 0x000fe20008000000 */
[----:B------:R-:W-:-:S05]  /*0520*/  UMOV UR5, URZ ;  /* 0x000000ff00057c82 */ /* 0x000fca0008000000 */
.L_x_5:
[----:B0-----:R-:W-:Y:S02]  /*0530*/  IMAD.U32 R12, RZ, RZ, UR10 ;  /* 0x0000000aff0c7e24 */ /* 0x001fe4000f8e00ff */
[----:B------:R-:W-:-:S05]  /*0540*/  IMAD.U32 R13, RZ, RZ, UR11 ;  /* 0x0000000bff0d7e24 */ /* 0x000fca000f8e00ff */
[----:B------:R-:W2:Y:S01]  /*0550*/  LDG.E.CONSTANT R6, desc[UR8][R12.64] ;  /* 0x000000080c067981 */ /* 0x000ea2000c1e9900 */
[----:B------:R-:W-:Y:S02]  /*0560*/  UIADD3 UR10, UP0, UPT, UR10, 0x4, URZ ;  /* 0x000000040a0a7890 */ /* 0x000fe4000ff1e0ff */
[----:B------:R-:W-:Y:S02]  /*0570*/  UIADD3 UR5, UPT, UPT, UR5, 0x1, URZ ;  /* 0x0000000105057890 */ /* 0x000fe4000fffe0ff */
[----:B------:R-:W-:Y:S02]  /*0580*/  UIADD3.X UR11, UPT, UPT, URZ, UR11, URZ, UP0, !UPT ;  /* 0x0000000bff0b7290 */ /* 0x000fe400087fe4ff */
[----:B------:R-:W-:Y:S01]  /*0590*/  UISETP.NE.AND UP0, UPT, UR5, 0x6, UPT ;  /* 0x000000060500788c */ /* 0x000fe2000bf05270 */
[----:B--2---:R-:W-:-:S03]  /*05a0*/  IMAD.WIDE.U32 R6, R6, R15, RZ ;  /* 0x0000000f06067225 */ /* 0x004fc600078e00ff */
[----:B------:R-:W-:-:S04]  /*05b0*/  IADD3 R5, P0, PT, R6, R8, RZ ;  /* 0x0000000806057210 */ /* 0x000fc80007f1e0ff */
[----:B------:R-:W-:Y:S01]  /*05c0*/  IADD3.X R8, PT, PT, R7, UR6, RZ, P0, !PT ;  /* 0x0000000607087c10 */ /* 0x000fe200087fe4ff */
[----:B------:R0:W-:Y:S02]  /*05d0*/  STL [R0], R5 ;  /* 0x0000000500007387 */ /* 0x0001e40000100800 */
[----:B0-----:R-:W-:Y:S01]  /*05e0*/  VIADD R0, R0, 0x4 ;  /* 0x0000000400007836 */ /* 0x001fe20000000000 */
[----:B------:R-:W-:Y:S06]  /*05f0*/  BRA.U UP0, `(.L_x_5) ;  /* 0xfffffffd00cc7547 */ /* 0x000fec000b83ffff */
[----:B------:R-:W-:Y:S01]  /*0600*/  SHF.R.U32.HI R7, RZ, 0x17, R9 ;  /* 0x00000017ff077819 */ /* 0x000fe20000011609 */
[----:B------:R0:W-:Y:S03]  /*0610*/  STL [R1+0x18], R8 ;  /* 0x0000180801007387 */ /* 0x0001e60000100800 */
[C---:B------:R-:W-:Y:S02]  /*0620*/  LOP3.LUT R0, R7.reuse, 0xe0, RZ, 0xc0, !PT ;  /* 0x000000e007007812 */ /* 0x040fe400078ec0ff */
[----:B------:R-:W-:-:S03]  /*0630*/  LOP3.LUT P0, RZ, R7, 0x1f, RZ, 0xc0, !PT ;  /* 0x0000001f07ff7812 */ /* 0x000fc6000780c0ff */
[----:B------:R-:W-:-:S05]  /*0640*/  VIADD R0, R0, 0xffffff80 ;  /* 0xffffff8000007836 */ /* 0x000fca0000000000 */
[----:B------:R-:W-:-:S05]  /*0650*/  SHF.R.U32.HI R0, RZ, 0x5, R0 ;  /* 0x00000005ff007819 */ /* 0x000fca0000011600 */
[----:B------:R-:W-:-:S05]  /*0660*/  IMAD R14, R0, -0x4, R1 ;  /* 0xfffffffc000e7824 */ /* 0x000fca00078e0201 */
[----:B------:R-:W2:Y:S04]  /*0670*/  LDL R0, [R14+0x18] ;  /* 0x000018000e007983 */ /* 0x000ea80000100800 */
[----:B------:R-:W2:Y:S04]  /*0680*/  LDL R5, [R14+0x14] ;  /* 0x000014000e057983 */ /* 0x000ea80000100800 */
[----:B------:R-:W3:Y:S01]  /*0690*/  @P0 LDL R6, [R14+0x10] ;  /* 0x000010000e060983 */ /* 0x000ee20000100800 */
[----:B------:R-:W-:Y:S01]  /*06a0*/  LOP3.LUT R7, R7, 0x1f, RZ, 0xc0, !PT ;  /* 0x0000001f07077812 */ /* 0x000fe200078ec0ff */
[----:B------:R-:W-:Y:S01]  /*06b0*/  UMOV UR10, 0x54442d19 ;  /* 0x54442d19000a7882 */ /* 0x000fe20000000000 */
[----:B------:R-:W-:-:S02]  /*06c0*/  UMOV UR11, 0x3bf921fb ;  /* 0x3bf921fb000b7882 */ /* 0x000fc40000000000 */
[-C--:B--2---:R-:W-:Y:S02]  /*06d0*/  @P0 SHF.L.W.U32.HI R0, R5, R7.reuse, R0 ;  /* 0x0000000705000219 */ /* 0x084fe40000010e00 */
[----:B---3--:R-:W-:Y:S02]  /*06e0*/  @P0 SHF.L.W.U32.HI R5, R6, R7, R5 ;  /* 0x0000000706050219 */ /* 0x008fe40000010e05 */
[----:B------:R-:W-:Y:S02]  /*06f0*/  ISETP.GE.AND P0, PT, R9, RZ, PT ;  /* 0x000000ff0900720c */ /* 0x000fe40003f06270 */
[C---:B------:R-:W-:Y:S01]  /*0700*/  SHF.L.W.U32.HI R6, R5.reuse, 0x2, R0 ;  /* 0x0000000205067819 */ /* 0x040fe20000010e00 */
[----:B------:R-:W-:-:S03]  /*0710*/  IMAD.SHL.U32 R5, R5, 0x4, RZ ;  /* 0x0000000405057824 */ /* 0x000fc600078e00ff */
[----:B------:R-:W-:-:S04]  /*0720*/  SHF.R.S32.HI R7, RZ, 0x1f, R6 ;  /* 0x0000001fff077819 */ /* 0x000fc80000011406 */
[C---:B------:R-:W-:Y:S02]  /*0730*/  LOP3.LUT R12, R7.reuse, R5, RZ, 0x3c, !PT ;  /* 0x00000005070c7212 */ /* 0x040fe400078e3cff */
[----:B------:R-:W-:Y:S02]  /*0740*/  LOP3.LUT R13, R7, R6, RZ, 0x3c, !PT ;  /* 0x00000006070d7212 */ /* 0x000fe400078e3cff */
[----:B------:R-:W-:Y:S02]  /*0750*/  SHF.R.U32.HI R5, RZ, 0x1e, R0 ;  /* 0x0000001eff057819 */ /* 0x000fe40000011600 */
[C---:B------:R-:W-:Y:S02]  /*0760*/  LOP3.LUT R7, R6.reuse, R9, RZ, 0x3c, !PT ;  /* 0x0000000906077212 */ /* 0x040fe400078e3cff */
[----:B------:R-:W1:Y:S01]  /*0770*/  I2F.F64.S64 R12, R12 ;  /* 0x0000000c000c7312 */ /* 0x000e620000301c00 */
[----:B------:R-:W-:Y:S02]  /*0780*/  LEA.HI R0, R6, R5, RZ, 0x1 ;  /* 0x0000000506007211 */ /* 0x000fe400078f08ff */
[----:B------:R-:W-:-:S03]  /*0790*/  ISETP.GE.AND P1, PT, R7, RZ, PT ;  /* 0x000000ff0700720c */ /* 0x000fc60003f26270 */
[----:B------:R-:W-:-:S04]  /*07a0*/  IMAD.MOV R5, RZ, RZ, -R0 ;  /* 0x000000ffff057224 */ /* 0x000fc800078e0a00 */
[----:B------:R-:W-:Y:S01]  /*07b0*/  @!P0 IMAD.MOV.U32 R0, RZ, RZ, R5 ;  /* 0x000000ffff008224 */ /* 0x000fe200078e0005 */
[----:B-1----:R-:W-:-:S10]  /*07c0*/  DMUL R14, R12, UR10 ;  /* 0x0000000a0c0e7c28 */ /* 0x002fd40008000000 */
[----:B------:R-:W1:Y:S02]  /*07d0*/  F2F.F32.F64 R14, R14 ;  /* 0x0000000e000e7310 */ /* 0x000e640000301000 */
[----:B01----:R-:W-:-:S07]  /*07e0*/  FSEL R5, -R14, R14, !P1 ;  /* 0x0000000e0e057208 */ /* 0x003fce0004800100 */
.L_x_4:
[----:B------:R-:W-:Y:S05]  /*07f0*/  BSYNC.RECONVERGENT B0 ;  /* 0x0000000000007941 */ /* 0x000fea0003800200 */
.L_x_3:
[----:B------:R-:W-:Y:S02]  /*0800*/  IMAD.MOV.U32 R14, RZ, RZ, 0x37cbac00 ;  /* 0x37cbac00ff0e7424 */ /* 0x000fe400078e00ff */
[----:B------:R-:W-:Y:S01]  /*0810*/  FMUL R7, R5, R5 ;  /* 0x0000000505077220 */ /* 0x000fe20000400000 */
[C---:B------:R-:W-:Y:S01]  /*0820*/  LOP3.LUT R8, R0.reuse, 0x1, RZ, 0xc0, !PT ;  /* 0x0000000100087812 */ /* 0x040fe200078ec0ff */
[----:B------:R-:W-:Y:S01]  /*0830*/  VIADD R0, R0, 0x1 ;  /* 0x0000000100007836 */ /* 0x000fe20000000000 */
[----:B------:R-:W-:Y:S01]  /*0840*/  BSSY.RECONVERGENT B0, `(.L_x_6) ;  /* 0x0000044000007945 */ /* 0x000fe20003800200 */
[----:B------:R-:W-:Y:S01]  /*0850*/  FFMA R6, R7, R14, -0.0013887860113754868507 ;  /* 0xbab607ed07067423 */ /* 0x000fe2000000000e */
[----:B------:R-:W-:Y:S01]  /*0860*/  IMAD.MOV.U32 R15, RZ, RZ, 0x3c0885e4 ;  /* 0x3c0885e4ff0f7424 */ /* 0x000fe200078e00ff */
[----:B------:R-:W-:Y:S01]  /*0870*/  ISETP.NE.U32.AND P0, PT, R8, 0x1, PT ;  /* 0x000000010800780c */ /* 0x000fe20003f05070 */
[----:B------:R-:W-:Y:S01]  /*0880*/  IMAD.MOV.U32 R16, RZ, RZ, 0x3e2aaaa8 ;  /* 0x3e2aaaa8ff107424 */ /* 0x000fe200078e00ff */
[----:B------:R-:W-:-:S02]  /*0890*/  LOP3.LUT P1, RZ, R0, 0x2, RZ, 0xc0, !PT ;  /* 0x0000000200ff7812 */ /* 0x000fc4000782c0ff */
[----:B------:R-:W-:Y:S02]  /*08a0*/  FSEL R6, R6, -0.00019574658654164522886, P0 ;  /* 0xb94d415306067808 */ /* 0x000fe40000000000 */
[----:B------:R-:W-:Y:S02]  /*08b0*/  FSEL R8, R15, 0.041666727513074874878, !P0 ;  /* 0x3d2aaabb0f087808 */ /* 0x000fe40004000000 */
[----:B------:R-:W-:Y:S02]  /*08c0*/  FSEL R0, R5, 1, !P0 ;  /* 0x3f80000005007808 */ /* 0x000fe40004000000 */
[----:B------:R-:W-:Y:S01]  /*08d0*/  FSEL R5, -R16, -0.4999999701976776123, !P0 ;  /* 0xbeffffff10057808 */ /* 0x000fe20004000100 */
[----:B------:R-:W-:Y:S01]  /*08e0*/  FFMA R6, R7, R6, R8 ;  /* 0x0000000607067223 */ /* 0x000fe20000000008 */
[----:B------:R-:W-:Y:S01]  /*08f0*/  FSETP.GE.AND P0, PT, |R9|, 105615, PT ;  /* 0x47ce47800900780b */ /* 0x000fe20003f06200 */
[C---:B------:R-:W-:Y:S02]  /*0900*/  FFMA R17, R7.reuse, R0, RZ ;  /* 0x0000000007117223 */ /* 0x040fe400000000ff */
[----:B------:R-:W-:-:S04]  /*0910*/  FFMA R5, R7, R6, R5 ;  /* 0x0000000607057223 */ /* 0x000fc80000000005 */
[----:B------:R-:W-:-:S04]  /*0920*/  FFMA R17, R17, R5, R0 ;  /* 0x0000000511117223 */ /* 0x000fc80000000000 */
[----:B------:R-:W-:Y:S02]  /*0930*/  @P1 FADD R17, RZ, -R17 ;  /* 0x80000011ff111221 */ /* 0x000fe40000000000 */
[----:B------:R-:W-:Y:S05]  /*0940*/  @!P0 BRA `(.L_x_7) ;  /* 0x0000000000cc8947 */ /* 0x000fea0003800000 */
[----:B------:R-:W-:-:S13]  /*0950*/  FSETP.NEU.AND P0, PT, |R9|, +INF , PT ;  /* 0x7f8000000900780b */ /* 0x000fda0003f0d200 */
[----:B------:R-:W-:Y:S01]  /*0960*/  @!P0 FMUL R18, RZ, R9 ;  /* 0x00000009ff128220 */ /* 0x000fe20000400000 */
[----:B------:R-:W-:Y:S01]  /*0970*/  @!P0 IMAD.MOV.U32 R19, RZ, RZ, RZ ;  /* 0x000000ffff138224 */ /* 0x000fe200078e00ff */
[----:B------:R-:W-:Y:S06]  /*0980*/  @!P0 BRA `(.L_x_7) ;  /* 0x0000000000bc8947 */ /* 0x000fec0003800000 */
[----:B------:R-:W0:Y:S01]  /*0990*/  LDC.64 R6, c[0x4][RZ] ;  /* 0x01000000ff067b82 */ /* 0x000e220000000a00 */
[----:B------:R-:W-:Y:S01]  /*09a0*/  IMAD.SHL.U32 R8, R9, 0x100, RZ ;  /* 0x0000010009087824 */ /* 0x000fe200078e00ff */
[----:B------:R-:W-:Y:S01]  /*09b0*/  UMOV UR5, URZ ;  /* 0x000000ff00057c82 */ /* 0x000fe20008000000 */
[----:B------:R-:W-:Y:S02]  /*09c0*/  IMAD.MOV.U32 R0, RZ, RZ, RZ ;  /* 0x000000ffff007224 */ /* 0x000fe400078e00ff */
[----:B------:R-:W-:Y:S01]  /*09d0*/  IMAD.MOV.U32 R5, RZ, RZ, RZ ;  /* 0x000000ffff057224 */ /* 0x000fe200078e00ff */
[----:B------:R-:W-:-:S07]  /*09e0*/  LOP3.LUT R25, R8, 0x80000000, RZ, 0xfc, !PT ;  /* 0x8000000008197812 */ /* 0x000fce00078efcff */
.L_x_8:
[----:B0-----:R-:W-:-:S05]  /*09f0*/  IMAD.WIDE.U32 R18, R5, 0x4, R6 ;  /* 0x0000000405127825 */ /* 0x001fca00078e0006 */
[----:B------:R-:W2:Y:S01]  /*0a00*/  LDG.E.CONSTANT R12, desc[UR8][R18.64] ;  /* 0x00000008120c7981 */ /* 0x000ea2000c1e9900 */
[C---:B-1----:R-:W-:Y:S02]  /*0a10*/  IMAD R8, R5.reuse, 0x4, R1 ;  /* 0x0000000405087824 */ /* 0x042fe400078e0201 */
[----:B------:R-:W-:-:S05]  /*0a20*/  VIADD R5, R5, 0x1 ;  /* 0x0000000105057836 */ /* 0x000fca0000000000 */
[----:B------:R-:W-:Y:S01]  /*0a30*/  ISETP.NE.AND P0, PT, R5, 0x6, PT ;  /* 0x000000060500780c */ /* 0x000fe20003f05270 */
[----:B--2---:R-:W-:-:S03]  /*0a40*/  IMAD.WIDE.U32 R12, R12, R25, RZ ;  /* 0x000000190c0c7225 */ /* 0x004fc600078e00ff */
[----:B------:R-:W-:-:S04]  /*0a50*/  IADD3 R21, P1, PT, R12, R0, RZ ;  /* 0x000000000c157210 */ /* 0x000fc80007f3e0ff */
[----:B------:R-:W-:Y:S01]  /*0a60*/  IADD3.X R0, PT, PT, R13, UR5, RZ, P1, !PT ;  /* 0x000000050d007c10 */ /* 0x000fe20008ffe4ff */
[----:B------:R1:W-:Y:S04]  /*0a70*/  STL [R8], R21 ;  /* 0x0000001508007387 */ /* 0x0003e80000100800 */
[----:B------:R-:W-:Y:S05]  /*0a80*/  @P0 BRA `(.L_x_8) ;  /* 0xfffffffc00d80947 */ /* 0x000fea000383ffff */
[----:B-1----:R-:W-:Y:S01]  /*0a90*/  SHF.R.U32.HI R8, RZ, 0x17, R9 ;  /* 0x00000017ff087819 */ /* 0x002fe20000011609 */
        /* <DEDUP_REMOVED lines=11> */
[----:B------:R-:W-:Y:S01]  /*0b50*/  UMOV UR11, 0x3bf921fb ;  /* 0x3bf921fb000b7882 */ /* 0x000fe20000000000 */
[----:B------:R-:W-:-:S02]  /*0b60*/  ISETP.GE.AND P1, PT, R9, RZ, PT ;  /* 0x000000ff0900720c */ /* 0x000fc40003f26270 */
[-C--:B--2---:R-:W-:Y:S02]  /*0b70*/  @P0 SHF.L.W.U32.HI R5, R6, R8.reuse, R5 ;  /* 0x0000000806050219 */ /* 0x084fe40000010e05 */
[----:B---3--:R-:W-:Y:S02]  /*0b80*/  @P0 SHF.L.W.U32.HI R6, R7, R8, R6 ;  /* 0x0000000807060219 */ /* 0x008fe40000010e06 */
[--C-:B0-----:R-:W-:Y:S02]  /*0b90*/  SHF.R.U32.HI R0, RZ, 0x1e, R5.reuse ;  /* 0x0000001eff007819 */ /* 0x101fe40000011605 */
[C---:B------:R-:W-:Y:S01]  /*0ba0*/  SHF.L.W.U32.HI R7, R6.reuse, 0x2, R5 ;  /* 0x0000000206077819 */ /* 0x040fe20000010e05 */
[----:B------:R-:W-:-:S03]  /*0bb0*/  IMAD.SHL.U32 R6, R6, 0x4, RZ ;  /* 0x0000000406067824 */ /* 0x000fc600078e00ff */
[----:B------:R-:W-:Y:S02]  /*0bc0*/  SHF.R.S32.HI R8, RZ, 0x1f, R7 ;  /* 0x0000001fff087819 */ /* 0x000fe40000011407 */
[C---:B------:R-:W-:Y:S02]  /*0bd0*/  LEA.HI R19, R7.reuse, R0, RZ, 0x1 ;  /* 0x0000000007137211 */ /* 0x040fe400078f08ff */
[C---:B------:R-:W-:Y:S02]  /*0be0*/  LOP3.LUT R12, R8.reuse, R6, RZ, 0x3c, !PT ;  /* 0x00000006080c7212 */ /* 0x040fe400078e3cff */
[----:B------:R-:W-:Y:S01]  /*0bf0*/  LOP3.LUT R13, R8, R7, RZ, 0x3c, !PT ;  /* 0x00000007080d7212 */ /* 0x000fe200078e3cff */
[----:B------:R-:W-:Y:S01]  /*0c00*/  IMAD.MOV R0, RZ, RZ, -R19 ;  /* 0x000000ffff007224 */ /* 0x000fe200078e0a13 */
[----:B------:R-:W-:-:S03]  /*0c10*/  LOP3.LUT R9, R7, R9, RZ, 0x3c, !PT ;  /* 0x0000000907097212 */ /* 0x000fc600078e3cff */
[----:B------:R-:W-:Y:S01]  /*0c20*/  @!P1 IMAD.MOV.U32 R19, RZ, RZ, R0 ;  /* 0x000000ffff139224 */ /* 0x000fe200078e0000 */
[----:B------:R-:W0:Y:S01]  /*0c30*/  I2F.F64.S64 R12, R12 ;  /* 0x0000000c000c7312 */ /* 0x000e220000301c00 */
[----:B------:R-:W-:Y:S01]  /*0c40*/  ISETP.GE.AND P0, PT, R9, RZ, PT ;  /* 0x000000ff0900720c */ /* 0x000fe20003f06270 */
[----:B0-----:R-:W-:-:S10]  /*0c50*/  DMUL R20, R12, UR10 ;  /* 0x0000000a0c147c28 */ /* 0x001fd40008000000 */
[----:B------:R-:W0:Y:S02]  /*0c60*/  F2F.F32.F64 R20, R20 ;  /* 0x0000001400147310 */ /* 0x000e240000301000 */
[----:B0-----:R-:W-:-:S07]  /*0c70*/  FSEL R18, -R20, R20, !P0 ;  /* 0x0000001414127208 */ /* 0x001fce0004000100 */
.L_x_7:
[----:B------:R-:W-:Y:S05]  /*0c80*/  BSYNC.RECONVERGENT B0 ;  /* 0x0000000000007941 */ /* 0x000fea0003800200 */
.L_x_6:
[----:B------:R-:W0:Y:S01]  /*0c90*/  S2UR UR6, SR_CgaCtaId ;  /* 0x00000000000679c3 */ /* 0x000e220000008800 */
[----:B------:R-:W-:Y:S01]  /*0ca0*/  UMOV UR5, 0x400 ;  /* 0x0000040000057882 */ /* 0x000fe20000000000 */
[----:B------:R-:W-:Y:S01]  /*0cb0*/  FMUL R5, R18, R18 ;  /* 0x0000001212057220 */ /* 0x000fe20000400000 */
[C---:B------:R-:W-:Y:S02]  /*0cc0*/  LOP3.LUT R0, R19.reuse, 0x1, RZ, 0xc0, !PT ;  /* 0x0000000113007812 */ /* 0x040fe400078ec0ff */
[----:B------:R-:W-:Y:S01]  /*0cd0*/  LOP3.LUT P1, RZ, R19, 0x2, RZ, 0xc0, !PT ;  /* 0x0000000213ff7812 */ /* 0x000fe2000782c0ff */
[----:B------:R-:W-:Y:S01]  /*0ce0*/  FFMA R14, R5, R14, -0.0013887860113754868507 ;  /* 0xbab607ed050e7423 */ /* 0x000fe2000000000e */
[----:B------:R-:W-:-:S04]  /*0cf0*/  ISETP.NE.U32.AND P0, PT, R0, 0x1, PT ;  /* 0x000000010000780c */ /* 0x000fc80003f05070 */
[----:B------:R-:W-:Y:S02]  /*0d00*/  FSEL R0, R15, 0.041666727513074874878, P0 ;  /* 0x3d2aaabb0f007808 */ /* 0x000fe40000000000 */
[----:B------:R-:W-:Y:S02]  /*0d10*/  FSEL R14, R14, -0.00019574658654164522886, !P0 ;  /* 0xb94d41530e0e7808 */ /* 0x000fe40004000000 */
[----:B------:R-:W-:-:S03]  /*0d20*/  FSEL R16, -R16, -0.4999999701976776123, P0 ;  /* 0xbeffffff10107808 */ /* 0x000fc60000000100 */
[----:B------:R-:W-:Y:S01]  /*0d30*/  FFMA R14, R5, R14, R0 ;  /* 0x0000000e050e7223 */ /* 0x000fe20000000000 */
[----:B------:R-:W-:-:S03]  /*0d40*/  FSEL R0, R18, 1, P0 ;  /* 0x3f80000012007808 */ /* 0x000fc60000000000 */
[C---:B------:R-:W-:Y:S01]  /*0d50*/  FFMA R14, R5.reuse, R14, R16 ;  /* 0x0000000e050e7223 */ /* 0x040fe20000000010 */
[----:B0-----:R-:W-:Y:S01]  /*0d60*/  ULEA UR5, UR6, UR5, 0x18 ;  /* 0x0000000506057291 */ /* 0x001fe2000f8ec0ff */
[----:B------:R-:W-:Y:S01]  /*0d70*/  FFMA R5, R5, R0, RZ ;  /* 0x0000000005057223 */ /* 0x000fe200000000ff */
[----:B------:R-:W-:Y:S02]  /*0d80*/  ULEA UR6, UR4, UR7, 0x2 ;  /* 0x0000000704067291 */ /* 0x000fe4000f8e10ff */
[----:B------:R-:W-:Y:S01]  /*0d90*/  ULEA UR5, UR4, UR5, 0x2 ;  /* 0x0000000504057291 */ /* 0x000fe2000f8e10ff */
[----:B------:R-:W-:Y:S01]  /*0da0*/  FFMA R0, R5, R14, R0 ;  /* 0x0000000e05007223 */ /* 0x000fe20000000000 */
[----:B------:R-:W-:-:S03]  /*0db0*/  UIADD3 UR4, UPT, UPT, UR4, 0x1, URZ ;  /* 0x0000000104047890 */ /* 0x000fc6000fffe0ff */
[----:B------:R-:W-:Y:S02]  /*0dc0*/  @P1 FADD R0, RZ, -R0 ;  /* 0x80000000ff001221 */ /* 0x000fe40000000000 */
[----:B------:R-:W0:Y:S04]  /*0dd0*/  LDS R7, [UR6] ;  /* 0x00000006ff077984 */ /* 0x000e280008000800 */
[----:B------:R-:W1:Y:S01]  /*0de0*/  LDS R6, [UR5] ;  /* 0x00000005ff067984 */ /* 0x000e620008000800 */
[----:B------:R-:W2:Y:S02]  /*0df0*/  LDCU UR5, c[0x0][0x3a0] ;  /* 0x00007400ff0577ac */ /* 0x000ea40008000800 */
[----:B--2---:R-:W-:Y:S01]  /*0e00*/  UISETP.NE.AND UP0, UPT, UR4, UR5, UPT ;  /* 0x000000050400728c */ /* 0x004fe2000bf05270 */
[C---:B0-----:R-:W-:Y:S01]  /*0e10*/  FMUL R8, R0.reuse, R7 ;  /* 0x0000000700087220 */ /* 0x041fe20000400000 */
[----:B-1----:R-:W-:-:S03]  /*0e20*/  FMUL R0, R0, R6 ;  /* 0x0000000600007220 */ /* 0x002fc60000400000 */
[C---:B------:R-:W-:Y:S01]  /*0e30*/  FFMA R8, R17.reuse, R6, -R8 ;  /* 0x0000000611087223 */ /* 0x040fe20000000808 */
[----:B------:R-:W-:-:S03]  /*0e40*/  FFMA R7, R17, R7, R0 ;  /* 0x0000000711077223 */ /* 0x000fc60000000000 */
[----:B------:R-:W-:Y:S01]  /*0e50*/  FADD R3, R8, R3 ;  /* 0x0000000308037221 */ /* 0x000fe20000000000 */
[----:B------:R-:W-:Y:S01]  /*0e60*/  FADD R4, R7, R4 ;  /* 0x0000000407047221 */ /* 0x000fe20000000000 */
[----:B------:R-:W-:Y:S06]  /*0e70*/  BRA.U UP0, `(.L_x_9) ;  /* 0xfffffff100f87547 */ /* 0x000fec000b83ffff */
.L_x_0:
[----:B0-----:R-:W0:Y:S08]  /*0e80*/  LDC.64 R6, c[0x0][0x390] ;  /* 0x0000e400ff067b82 */ /* 0x001e300000000a00 */
[----:B------:R-:W1:Y:S01]  /*0e90*/  LDC.64 R8, c[0x0][0x398] ;  /* 0x0000e600ff087b82 */ /* 0x000e620000000a00 */
[----:B0-----:R-:W-:-:S05]  /*0ea0*/  IMAD.WIDE R6, R2, 0x4, R6 ;  /* 0x0000000402067825 */ /* 0x001fca00078e0206 */
[----:B------:R-:W-:Y:S01]  /*0eb0*/  STG.E desc[UR8][R6.64], R3 ;  /* 0x0000000306007986 */ /* 0x000fe2000c101908 */
[----:B-1----:R-:W-:-:S05]  /*0ec0*/  IMAD.WIDE R8, R2, 0x4, R8 ;  /* 0x0000000402087825 */ /* 0x002fca00078e0208 */
[----:B------:R-:W-:Y:S01]  /*0ed0*/  STG.E desc[UR8][R8.64], R4 ;  /* 0x0000000408007986 */ /* 0x000fe2000c101908 */
[----:B------:R-:W-:Y:S05]  /*0ee0*/  EXIT ;  /* 0x000000000000794d */ /* 0x000fea0003800000 */
        .weak           $__internal_0_$__cuda_sm20_div_rn_f64_full
        .type           $__internal_0_$__cuda_sm20_div_rn_f64_full,@function
        .size           $__internal_0_$__cuda_sm20_div_rn_f64_full,(.L_x_16 - $__internal_0_$__cuda_sm20_div_rn_f64_full)
$__internal_0_$__cuda_sm20_div_rn_f64_full:
[C---:B------:R-:W-:Y:S01]  /*0ef0*/  FSETP.GEU.AND P0, PT, |R23|.reuse, 1.469367938527859385e-39, PT ;  /* 0x001000001700780b */ /* 0x040fe20003f0e200 */
[----:B------:R-:W-:Y:S01]  /*0f00*/  IMAD.MOV.U32 R16, RZ, RZ, 0x1 ;  /* 0x00000001ff107424 */ /* 0x000fe200078e00ff */
[----:B------:R-:W-:Y:S01]  /*0f10*/  LOP3.LUT R8, R23, 0x800fffff, RZ, 0xc0, !PT ;  /* 0x800fffff17087812 */ /* 0x000fe200078ec0ff */
[----:B------:R-:W-:Y:S01]  /*0f20*/  BSSY.RECONVERGENT B1, `(.L_x_10) ;  /* 0x0000054000017945 */ /* 0x000fe20003800200 */
[C---:B------:R-:W-:Y:S02]  /*0f30*/  FSETP.GEU.AND P2, PT, |R13|.reuse, 1.469367938527859385e-39, PT ;  /* 0x001000000d00780b */ /* 0x040fe40003f4e200 */
[----:B------:R-:W-:Y:S01]  /*0f40*/  LOP3.LUT R9, R8, 0x3ff00000, RZ, 0xfc, !PT ;  /* 0x3ff0000008097812 */ /* 0x000fe200078efcff */
[----:B------:R-:W-:Y:S01]  /*0f50*/  IMAD.MOV.U32 R8, RZ, RZ, R22 ;  /* 0x000000ffff087224 */ /* 0x000fe200078e0016 */
[----:B------:R-:W-:Y:S02]  /*0f60*/  LOP3.LUT R5, R13, 0x7ff00000, RZ, 0xc0, !PT ;  /* 0x7ff000000d057812 */ /* 0x000fe400078ec0ff */
[----:B------:R-:W-:-:S03]  /*0f70*/  LOP3.LUT R24, R23, 0x7ff00000, RZ, 0xc0, !PT ;  /* 0x7ff0000017187812 */ /* 0x000fc600078ec0ff */
[----:B------:R-:W-:Y:S01]  /*0f80*/  @!P0 DMUL R8, R22, 8.98846567431157953865e+307 ;  /* 0x7fe0000016088828 */ /* 0x000fe20000000000 */
[----:B------:R-:W-:-:S03]  /*0f90*/  ISETP.GE.U32.AND P1, PT, R5, R24, PT ;  /* 0x000000180500720c */ /* 0x000fc60003f26070 */
[----:B------:R-:W-:Y:S01]  /*0fa0*/  @!P2 LOP3.LUT R6, R23, 0x7ff00000, RZ, 0xc0, !PT ;  /* 0x7ff000001706a812 */ /* 0x000fe200078ec0ff */
[----:B------:R-:W-:Y:S01]  /*0fb0*/  @!P2 IMAD.MOV.U32 R20, RZ, RZ, RZ ;  /* 0x000000ffff14a224 */ /* 0x000fe200078e00ff */
[----:B------:R-:W0:Y:S02]  /*0fc0*/  MUFU.RCP64H R17, R9 ;  /* 0x0000000900117308 */ /* 0x000e240000001800 */
[----:B------:R-:W-:Y:S01]  /*0fd0*/  @!P2 ISETP.GE.U32.AND P3, PT, R5, R6, PT ;  /* 0x000000060500a20c */ /* 0x000fe20003f66070 */
[----:B------:R-:W-:Y:S01]  /*0fe0*/  IMAD.MOV.U32 R6, RZ, RZ, 0x1ca00000 ;  /* 0x1ca00000ff067424 */ /* 0x000fe200078e00ff */
[----:B------:R-:W-:-:S04]  /*0ff0*/  @!P0 LOP3.LUT R24, R9, 0x7ff00000, RZ, 0xc0, !PT ;  /* 0x7ff0000009188812 */ /* 0x000fc800078ec0ff */
[----:B------:R-:W-:Y:S01]  /*1000*/  @!P2 SEL R7, R6, 0x63400000, !P3 ;  /* 0x634000000607a807 */ /* 0x000fe20005800000 */
[----:B------:R-:W-:-:S03]  /*1010*/  VIADD R25, R24, 0xffffffff ;  /* 0xffffffff18197836 */ /* 0x000fc60000000000 */
[----:B------:R-:W-:-:S04]  /*1020*/  @!P2 LOP3.LUT R7, R7, 0x80000000, R13, 0xf8, !PT ;  /* 0x800000000707a812 */ /* 0x000fc800078ef80d */
[----:B------:R-:W-:Y:S01]  /*1030*/  @!P2 LOP3.LUT R21, R7, 0x100000, RZ, 0xfc, !PT ;  /* 0x001000000715a812 */ /* 0x000fe200078efcff */
[----:B0-----:R-:W-:Y:S01]  /*1040*/  DFMA R14, R16, -R8, 1 ;  /* 0x3ff00000100e742b */ /* 0x001fe20000000808 */
[----:B------:R-:W-:-:S07]  /*1050*/  IMAD.MOV.U32 R7, RZ, RZ, R5 ;  /* 0x000000ffff077224 */ /* 0x000fce00078e0005 */
[----:B------:R-:W-:-:S08]  /*1060*/  DFMA R14, R14, R14, R14 ;  /* 0x0000000e0e0e722b */ /* 0x000fd0000000000e */
[----:B------:R-:W-:Y:S01]  /*1070*/  DFMA R16, R16, R14, R16 ;  /* 0x0000000e1010722b */ /* 0x000fe20000000010 */
[----:B------:R-:W-:Y:S01]  /*1080*/  SEL R15, R6, 0x63400000, !P1 ;  /* 0x63400000060f7807 */ /* 0x000fe20004800000 */
[----:B------:R-:W-:-:S03]  /*1090*/  IMAD.MOV.U32 R14, RZ, RZ, R12 ;  /* 0x000000ffff0e7224 */ /* 0x000fc600078e000c */
[----:B------:R-:W-:-:S03]  /*10a0*/  LOP3.LUT R15, R15, 0x800fffff, R13, 0xf8, !PT ;  /* 0x800fffff0f0f7812 */ /* 0x000fc600078ef80d */
[----:B------:R-:W-:-:S03]  /*10b0*/  DFMA R18, R16, -R8, 1 ;  /* 0x3ff000001012742b */ /* 0x000fc60000000808 */
[----:B------:R-:W-:-:S05]  /*10c0*/  @!P2 DFMA R14, R14, 2, -R20 ;  /* 0x400000000e0ea82b */ /* 0x000fca0000000814 */
[----:B------:R-:W-:-:S05]  /*10d0*/  DFMA R16, R16, R18, R16 ;  /* 0x000000121010722b */ /* 0x000fca0000000010 */
[----:B------:R-:W-:-:S03]  /*10e0*/  @!P2 LOP3.LUT R7, R15, 0x7ff00000, RZ, 0xc0, !PT ;  /* 0x7ff000000f07a812 */ /* 0x000fc600078ec0ff */
[----:B------:R-:W-:Y:S02]  /*10f0*/  DMUL R18, R16, R14 ;  /* 0x0000000e10127228 */ /* 0x000fe40000000000 */
[----:B------:R-:W-:-:S05]  /*1100*/  VIADD R20, R7, 0xffffffff ;  /* 0xffffffff07147836 */ /* 0x000fca0000000000 */
[----:B------:R-:W-:Y:S01]  /*1110*/  ISETP.GT.U32.AND P0, PT, R20, 0x7feffffe, PT ;  /* 0x7feffffe1400780c */ /* 0x000fe20003f04070 */
[----:B------:R-:W-:-:S03]  /*1120*/  DFMA R20, R18, -R8, R14 ;  /* 0x800000081214722b */ /* 0x000fc6000000000e */
[----:B------:R-:W-:-:S05]  /*1130*/  ISETP.GT.U32.OR P0, PT, R25, 0x7feffffe, P0 ;  /* 0x7feffffe1900780c */ /* 0x000fca0000704470 */
[----:B------:R-:W-:-:S08]  /*1140*/  DFMA R20, R16, R20, R18 ;  /* 0x000000141014722b */ /* 0x000fd00000000012 */
[----:B------:R-:W-:Y:S05]  /*1150*/  @P0 BRA `(.L_x_11) ;  /* 0x00000000006c0947 */ /* 0x000fea0003800000 */
[----:B------:R-:W-:-:S04]  /*1160*/  LOP3.LUT R12, R23, 0x7ff00000, RZ, 0xc0, !PT ;  /* 0x7ff00000170c7812 */ /* 0x000fc800078ec0ff */
[CC--:B------:R-:W-:Y:S02]  /*1170*/  VIADDMNMX R7, R5.reuse, -R12.reuse, 0xb9600000, !PT ;  /* 0xb960000005077446 */ /* 0x0c0fe4000780090c */
[----:B------:R-:W-:Y:S02]  /*1180*/  ISETP.GE.U32.AND P0, PT, R5, R12, PT ;  /* 0x0000000c0500720c */ /* 0x000fe40003f06070 */
[----:B------:R-:W-:Y:S02]  /*1190*/  VIMNMX R5, PT, PT, R7, 0x46a00000, PT ;  /* 0x46a0000007057848 */ /* 0x000fe40003fe0100 */
[----:B------:R-:W-:-:S05]  /*11a0*/  SEL R6, R6, 0x63400000, !P0 ;  /* 0x6340000006067807 */ /* 0x000fca0004000000 */
[----:B------:R-:W-:Y:S02]  /*11b0*/  IMAD.IADD R5, R5, 0x1, -R6 ;  /* 0x0000000105057824 */ /* 0x000fe400078e0a06 */
[----:B------:R-:W-:Y:S02]  /*11c0*/  IMAD.MOV.U32 R6, RZ, RZ, RZ ;  /* 0x000000ffff067224 */ /* 0x000fe400078e00ff */
[----:B------:R-:W-:-:S06]  /*11d0*/  VIADD R7, R5, 0x7fe00000 ;  /* 0x7fe0000005077836 */ /* 0x000fcc0000000000 */
[----:B------:R-:W-:-:S10]  /*11e0*/  DMUL R16, R20, R6 ;  /* 0x0000000614107228 */ /* 0x000fd40000000000 */
[----:B------:R-:W-:-:S13]  /*11f0*/  FSETP.GTU.AND P0, PT, |R17|, 1.469367938527859385e-39, PT ;  /* 0x001000001100780b */ /* 0x000fda0003f0c200 */
[----:B------:R-:W-:Y:S05]  /*1200*/  @P0 BRA `(.L_x_12) ;  /* 0x0000000000940947 */ /* 0x000fea0003800000 */
[----:B------:R-:W-:Y:S01]  /*1210*/  DFMA R8, R20, -R8, R14 ;  /* 0x800000081408722b */ /* 0x000fe2000000000e */
[----:B------:R-:W-:-:S09]  /*1220*/  IMAD.MOV.U32 R6, RZ, RZ, RZ ;  /* 0x000000ffff067224 */ /* 0x000fd200078e00ff */
[C---:B------:R-:W-:Y:S02]  /*1230*/  FSETP.NEU.AND P0, PT, R9.reuse, RZ, PT ;  /* 0x000000ff0900720b */ /* 0x040fe40003f0d000 */
[----:B------:R-:W-:-:S04]  /*1240*/  LOP3.LUT R13, R9, 0x80000000, R23, 0x48, !PT ;  /* 0x80000000090d7812 */ /* 0x000fc800078e4817 */
[----:B------:R-:W-:-:S07]  /*1250*/  LOP3.LUT R7, R13, R7, RZ, 0xfc, !PT ;  /* 0x000000070d077212 */ /* 0x000fce00078efcff */
[----:B------:R-:W-:Y:S05]  /*1260*/  @!P0 BRA `(.L_x_12) ;  /* 0x00000000007c8947 */ /* 0x000fea0003800000 */
[----:B------:R-:W-:Y:S01]  /*1270*/  IMAD.MOV R9, RZ, RZ, -R5 ;  /* 0x000000ffff097224 */ /* 0x000fe200078e0a05 */
[----:B------:R-:W-:Y:S01]  /*1280*/  DMUL.RP R6, R20, R6 ;  /* 0x0000000614067228 */ /* 0x000fe20000008000 */
[----:B------:R-:W-:Y:S01]  /*1290*/  IMAD.MOV.U32 R8, RZ, RZ, RZ ;  /* 0x000000ffff087224 */ /* 0x000fe200078e00ff */
[----:B------:R-:W-:-:S05]  /*12a0*/  IADD3 R5, PT, PT, -R5, -0x43300000, RZ ;  /* 0xbcd0000005057810 */ /* 0x000fca0007ffe1ff */
[----:B------:R-:W-:-:S03]  /*12b0*/  DFMA R8, R16, -R8, R20 ;  /* 0x800000081008722b */ /* 0x000fc60000000014 */
[----:B------:R-:W-:-:S07]  /*12c0*/  LOP3.LUT R13, R7, R13, RZ, 0x3c, !PT ;  /* 0x0000000d070d7212 */ /* 0x000fce00078e3cff */
[----:B------:R-:W-:-:S04]  /*12d0*/  FSETP.NEU.AND P0, PT, |R9|, R5, PT ;  /* 0x000000050900720b */ /* 0x000fc80003f0d200 */
[----:B------:R-:W-:Y:S02]  /*12e0*/  FSEL R16, R6, R16, !P0 ;  /* 0x0000001006107208 */ /* 0x000fe40004000000 */
[----:B------:R-:W-:Y:S01]  /*12f0*/  FSEL R17, R13, R17, !P0 ;  /* 0x000000110d117208 */ /* 0x000fe20004000000 */
[----:B------:R-:W-:Y:S06]  /*1300*/  BRA `(.L_x_12) ;  /* 0x0000000000547947 */ /* 0x000fec0003800000 */
.L_x_11:
[----:B------:R-:W-:-:S14]  /*1310*/  DSETP.NAN.AND P0, PT, R12, R12, PT ;  /* 0x0000000c0c00722a */ /* 0x000fdc0003f08000 */
[----:B------:R-:W-:Y:S05]  /*1320*/  @P0 BRA `(.L_x_13) ;  /* 0x0000000000440947 */ /* 0x000fea0003800000 */
[----:B------:R-:W-:-:S14]  /*1330*/  DSETP.NAN.AND P0, PT, R22, R22, PT ;  /* 0x000000161600722a */ /* 0x000fdc0003f08000 */
[----:B------:R-:W-:Y:S05]  /*1340*/  @P0 BRA `(.L_x_14) ;  /* 0x0000000000300947 */ /* 0x000fea0003800000 */
[----:B------:R-:W-:Y:S01]  /*1350*/  ISETP.NE.AND P0, PT, R7, R24, PT ;  /* 0x000000180700720c */ /* 0x000fe20003f05270 */
[----:B------:R-:W-:Y:S02]  /*1360*/  IMAD.MOV.U32 R16, RZ, RZ, 0x0 ;  /* 0x00000000ff107424 */ /* 0x000fe400078e00ff */
[----:B------:R-:W-:-:S10]  /*1370*/  IMAD.MOV.U32 R17, RZ, RZ, -0x80000 ;  /* 0xfff80000ff117424 */ /* 0x000fd400078e00ff */
[----:B------:R-:W-:Y:S05]  /*1380*/  @!P0 BRA `(.L_x_12) ;  /* 0x0000000000348947 */ /* 0x000fea0003800000 */
[----:B------:R-:W-:Y:S02]  /*1390*/  ISETP.NE.AND P0, PT, R7, 0x7ff00000, PT ;  /* 0x7ff000000700780c */ /* 0x000fe40003f05270 */
[----:B------:R-:W-:Y:S02]  /*13a0*/  LOP3.LUT R17, R13, 0x80000000, R23, 0x48, !PT ;  /* 0x800000000d117812 */ /* 0x000fe400078e4817 */
[----:B------:R-:W-:-:S13]  /*13b0*/  ISETP.EQ.OR P0, PT, R24, RZ, !P0 ;  /* 0x000000ff1800720c */ /* 0x000fda0004702670 */
[----:B------:R-:W-:Y:S01]  /*13c0*/  @P0 LOP3.LUT R5, R17, 0x7ff00000, RZ, 0xfc, !PT ;  /* 0x7ff0000011050812 */ /* 0x000fe200078efcff */
[----:B------:R-:W-:Y:S02]  /*13d0*/  @!P0 IMAD.MOV.U32 R16, RZ, RZ, RZ ;  /* 0x000000ffff108224 */ /* 0x000fe400078e00ff */
[----:B------:R-:W-:Y:S02]  /*13e0*/  @P0 IMAD.MOV.U32 R16, RZ, RZ, RZ ;  /* 0x000000ffff100224 */ /* 0x000fe400078e00ff */
[----:B------:R-:W-:Y:S01]  /*13f0*/  @P0 IMAD.MOV.U32 R17, RZ, RZ, R5 ;  /* 0x000000ffff110224 */ /* 0x000fe200078e0005 */
[----:B------:R-:W-:Y:S06]  /*1400*/  BRA `(.L_x_12) ;  /* 0x0000000000147947 */ /* 0x000fec0003800000 */
.L_x_14:
[----:B------:R-:W-:Y:S01]  /*1410*/  LOP3.LUT R17, R23, 0x80000, RZ, 0xfc, !PT ;  /* 0x0008000017117812 */ /* 0x000fe200078efcff */
[----:B------:R-:W-:Y:S01]  /*1420*/  IMAD.MOV.U32 R16, RZ, RZ, R22 ;  /* 0x000000ffff107224 */ /* 0x000fe200078e0016 */
[----:B------:R-:W-:Y:S06]  /*1430*/  BRA `(.L_x_12) ;  /* 0x0000000000087947 */ /* 0x000fec0003800000 */
.L_x_13:
[----:B------:R-:W-:Y:S01]  /*1440*/  LOP3.LUT R17, R13, 0x80000, RZ, 0xfc, !PT ;  /* 0x000800000d117812 */ /* 0x000fe200078efcff */
[----:B------:R-:W-:-:S07]  /*1450*/  IMAD.MOV.U32 R16, RZ, RZ, R12 ;  /* 0x000000ffff107224 */ /* 0x000fce00078e000c */
.L_x_12:
[----:B------:R-:W-:Y:S05]  /*1460*/  BSYNC.RECONVERGENT B1 ;  /* 0x0000000000017941 */ /* 0x000fea0003800200 */
.L_x_10:
[----:B------:R-:W-:Y:S02]  /*1470*/  IMAD.MOV.U32 R6, RZ, RZ, R0 ;  /* 0x000000ffff067224 */ /* 0x000fe400078e0000 */
[----:B------:R-:W-:-:S04]  /*1480*/  IMAD.MOV.U32 R7, RZ, RZ, 0x0 ;  /* 0x00000000ff077424 */ /* 0x000fc800078e00ff */
[----:B------:R-:W-:Y:S05]  /*1490*/  RET.REL.NODEC R6 `(_Z15dftKernelSharedPfS_S_S_i) ;  /* 0xffffffe806d87950 */ /* 0x000fea0003c3ffff */
.L_x_15:
[----:B------:R-:W-:-:S00]  /*14a0*/  BRA `(.L_x_15) ;  /* 0xfffffffc00fc7947 */ /* 0x000fc0000383ffff */
[----:B------:R-:W-:-:S00]  /*14b0*/  NOP ;  /* 0x0000000000007918 */ /* 0x000fc00000000000 */
        /* <DEDUP_REMOVED lines=12> */
.L_x_16:


//--------------------- .nv.global.init           --------------------------
	.section	.nv.global.init,"aw",@progbits
	.align	4
.nv.global.init:
	.type		__cudart_i2opi_f,@object
	.size		__cudart_i2opi_f,(.L_0 - __cudart_i2opi_f)
__cudart_i2opi_f:
        /*0000*/ 	.byte	0x41, 0x90, 0x43, 0x3c, 0x99, 0x95, 0x62, 0xdb, 0xc0, 0xdd, 0x34, 0xf5, 0xd1, 0x57, 0x27, 0xfc
        /*0010*/ 	.byte	0x29, 0x15, 0x44, 0x4e, 0x6e, 0x83, 0xf9, 0xa2
.L_0:


//--------------------- .nv.shared._Z15dftKernelSharedPfS_S_S_i --------------------------
	.section	.nv.shared._Z15dftKernelSharedPfS_S_S_i,"aw",@nobits
	.sectionflags	@""
	.align	16
	.zero		1024


//--------------------- .nv.shared.reserved.0     --------------------------
	.section	.nv.shared.reserved.0,"aw",@nobits
	.weak		__nv_reservedSMEM_offset_0_alias
	.size		__nv_reservedSMEM_offset_0_alias, 0, 64
	.other		__nv_reservedSMEM_offset_0_alias,@"STO_CUDA_RESERVED_SHARED STV_DEFAULT"
__nv_reservedSMEM_offset_0_alias:
	.zero		0
	.zero		64


//--------------------- .nv.constant0._Z15dftKernelSharedPfS_S_S_i --------------------------
	.section	.nv.constant0._Z15dftKernelSharedPfS_S_S_i,"a",@progbits
	.sectionflags	@""
	.align	4
.nv.constant0._Z15dftKernelSharedPfS_S_S_i:
	.zero		932


//--------------------- SYMBOLS --------------------------

	.type		.nv.reservedSmem.offset0,@object
	.size		.nv.reservedSmem.offset0,0x4
	.type		.nv.reservedSmem.cap,@object
	.size		.nv.reservedSmem.cap,0x4
